//
// Generated by NVIDIA NVVM Compiler
//
// Compiler Build ID: CL-36424714
// Cuda compilation tools, release 13.0, V13.0.88
// Based on NVVM 20.0.0
//

.version 9.0
.target sm_100
.address_size 64

	// .globl	_Z18vectorLengthKernelPiS_i
.extern .shared .align 16 .b8 blockSum[];

.visible .entry _Z18vectorLengthKernelPiS_i(
	.param .u64 .ptr .align 1 _Z18vectorLengthKernelPiS_i_param_0,
	.param .u64 .ptr .align 1 _Z18vectorLengthKernelPiS_i_param_1,
	.param .u32 _Z18vectorLengthKernelPiS_i_param_2
)
{
	.reg .pred 	%p<6>;
	.reg .b32 	%r<23>;
	.reg .b64 	%rd<9>;

	ld.param.u64 	%rd1, [_Z18vectorLengthKernelPiS_i_param_0];
	ld.param.u64 	%rd2, [_Z18vectorLengthKernelPiS_i_param_1];
	ld.param.u32 	%r11, [_Z18vectorLengthKernelPiS_i_param_2];
	mov.u32 	%r1, %ctaid.x;
	mov.u32 	%r22, %ntid.x;
	mov.u32 	%r3, %tid.x;
	mad.lo.s32 	%r4, %r1, %r22, %r3;
	setp.ge.s32 	%p1, %r4, %r11;
	mov.b32 	%r21, 0;
	@%p1 bra 	$L__BB0_2;
	cvta.to.global.u64 	%rd3, %rd1;
	mul.wide.s32 	%rd4, %r4, 4;
	add.s64 	%rd5, %rd3, %rd4;
	ld.global.u32 	%r12, [%rd5];
	mul.lo.s32 	%r21, %r12, %r12;
$L__BB0_2:
	shl.b32 	%r13, %r3, 2;
	mov.u32 	%r14, blockSum;
	add.s32 	%r7, %r14, %r13;
	st.shared.u32 	[%r7], %r21;
	bar.sync 	0;
	setp.lt.u32 	%p2, %r22, 2;
	@%p2 bra 	$L__BB0_6;
$L__BB0_3:
	shr.u32 	%r9, %r22, 1;
	setp.ge.u32 	%p3, %r3, %r9;
	@%p3 bra 	$L__BB0_5;
	shl.b32 	%r15, %r9, 2;
	add.s32 	%r16, %r7, %r15;
	ld.shared.u32 	%r17, [%r16];
	ld.shared.u32 	%r18, [%r7];
	add.s32 	%r19, %r18, %r17;
	st.shared.u32 	[%r7], %r19;
$L__BB0_5:
	bar.sync 	0;
	setp.gt.u32 	%p4, %r22, 3;
	mov.u32 	%r22, %r9;
	@%p4 bra 	$L__BB0_3;
$L__BB0_6:
	setp.ne.s32 	%p5, %r3, 0;
	@%p5 bra 	$L__BB0_8;
	ld.shared.u32 	%r20, [blockSum];
	cvta.to.global.u64 	%rd6, %rd2;
	mul.wide.u32 	%rd7, %r1, 4;
	add.s64 	%rd8, %rd6, %rd7;
	st.global.u32 	[%rd8], %r20;
$L__BB0_8:
	ret;

}


// ===== COMPILED SASS (sm_100) =====

	.target	sm_100

	.elftype	@"ET_EXEC"


//--------------------- .note.nv.tkinfo           --------------------------
	.section	.note.nv.tkinfo,"",@"SHT_NOTE"
	.sectionflags	@"SHF_NOTE_NV_TKINFO"
	.tkinfo
        /*0018*/ 	.word	0x00000002
        /*0030*/ 	.string	""
        /*0030*/ 	.string	"ptxas"
        /*0030*/ 	.string	"Cuda compilation tools, release 13.0, V13.0.88"
        /*0030*/ 	.string	"Build cuda_13.0.r13.0/compiler.36424714_0"
        /*0030*/ 	.string	"-arch sm_100 -m 64 "



//--------------------- .note.nv.cuinfo           --------------------------
	.section	.note.nv.cuinfo,"",@"SHT_NOTE"
	.sectionflags	@"SHF_NOTE_NV_CUINFO"
        /*0018*/ 	.short	0x0002
        /*001a*/ 	.short	0x0064
        /*001c*/ 	.short	0x0082
	.zero		2


//--------------------- .nv.info                  --------------------------
	.section	.nv.info,"",@"SHT_CUDA_INFO"
	.align	4


	//----- nvinfo : EIATTR_REGCOUNT
	.align		4
        /*0000*/ 	.byte	0x04, 0x2f
        /*0002*/ 	.short	(.L_1 - .L_0)
	.align		4
.L_0:
        /*0004*/ 	.word	index@(_Z18vectorLengthKernelPiS_i)
        /*0008*/ 	.word	0x0000000b


	//----- nvinfo : EIATTR_FRAME_SIZE
	.align		4
.L_1:
        /*000c*/ 	.byte	0x04, 0x11
        /*000e*/ 	.short	(.L_3 - .L_2)
	.align		4
.L_2:
        /*0010*/ 	.word	index@(_Z18vectorLengthKernelPiS_i)
        /*0014*/ 	.word	0x00000000


	//----- nvinfo : EIATTR_MIN_STACK_SIZE
	.align		4
.L_3:
        /*0018*/ 	.byte	0x04, 0x12
        /*001a*/ 	.short	(.L_5 - .L_4)
	.align		4
.L_4:
        /*001c*/ 	.word	index@(_Z18vectorLengthKernelPiS_i)
        /*0020*/ 	.word	0x00000000
.L_5:


//--------------------- .nv.compat                --------------------------
	.section	.nv.compat,"",@"SHT_CUDA_COMPAT_INFO"
	.align	4
        /*0000*/ 	.byte	0x02, 0x09, 0x00, 0x00, 0x02, 0x02, 0x01, 0x00, 0x02, 0x05, 0x05, 0x00, 0x03, 0x07, 0x01, 0x01
        /*0010*/ 	.byte	0x02, 0x03, 0x00, 0x00, 0x02, 0x06, 0x01, 0x00, 0x04, 0x0b, 0x08, 0x00, 0x09, 0x00, 0x00, 0x00
        /*0020*/ 	.byte	0x00, 0x00, 0x00, 0x00


//--------------------- .nv.info._Z18vectorLengthKernelPiS_i --------------------------
	.section	.nv.info._Z18vectorLengthKernelPiS_i,"",@"SHT_CUDA_INFO"
	.sectionflags	@""
	.align	4


	//----- nvinfo : EIATTR_CUDA_API_VERSION
	.align		4
        /*0000*/ 	.byte	0x04, 0x37
        /*0002*/ 	.short	(.L_7 - .L_6)
.L_6:
        /*0004*/ 	.word	0x00000082


	//----- nvinfo : EIATTR_KPARAM_INFO
	.align		4
.L_7:
        /*0008*/ 	.byte	0x04, 0x17
        /*000a*/ 	.short	(.L_9 - .L_8)
.L_8:
        /*000c*/ 	.word	0x00000000
        /*0010*/ 	.short	0x0002
        /*0012*/ 	.short	0x0010
        /*0014*/ 	.byte	0x00, 0xf0, 0x11, 0x00


	//----- nvinfo : EIATTR_KPARAM_INFO
	.align		4
.L_9:
        /*0018*/ 	.byte	0x04, 0x17
        /*001a*/ 	.short	(.L_11 - .L_10)
.L_10:
        /*001c*/ 	.word	0x00000000
        /*0020*/ 	.short	0x0001
        /*0022*/ 	.short	0x0008
        /*0024*/ 	.byte	0x00, 0xf5, 0x21, 0x00


	//----- nvinfo : EIATTR_KPARAM_INFO
	.align		4
.L_11:
        /*0028*/ 	.byte	0x04, 0x17
        /*002a*/ 	.short	(.L_13 - .L_12)
.L_12:
        /*002c*/ 	.word	0x00000000
        /*0030*/ 	.short	0x0000
        /*0032*/ 	.short	0x0000
        /*0034*/ 	.byte	0x00, 0xf5, 0x21, 0x00


	//----- nvinfo : EIATTR_SPARSE_MMA_MASK
	.align		4
.L_13:
        /*0038*/ 	.byte	0x03, 0x50
        /*003a*/ 	.short	0x0000


	//----- nvinfo : EIATTR_MAXREG_COUNT
	.align		4
        /*003c*/ 	.byte	0x03, 0x1b
        /*003e*/ 	.short	0x00ff


	//----- nvinfo : EIATTR_NUM_BARRIERS
	.align		4
        /*0040*/ 	.byte	0x02, 0x4c
        /*0042*/ 	.byte	0x01
	.zero		1


	//----- nvinfo : EIATTR_MERCURY_ISA_VERSION
	.align		4
        /*0044*/ 	.byte	0x03, 0x5f
        /*0046*/ 	.short	0x0101


	//----- nvinfo : EIATTR_VRC_CTA_INIT_COUNT
	.align		4
        /*0048*/ 	.byte	0x02, 0x4a
	.zero		1
	.zero		1


	//----- nvinfo : EIATTR_EXIT_INSTR_OFFSETS
	.align		4
        /*004c*/ 	.byte	0x04, 0x1c
        /*004e*/ 	.short	(.L_15 - .L_14)


	//   ....[0]....
.L_14:
        /*0050*/ 	.word	0x00000220


	//   ....[1]....
        /*0054*/ 	.word	0x000002a0


	//----- nvinfo : EIATTR_CBANK_PARAM_SIZE
	.align		4
.L_15:
        /*0058*/ 	.byte	0x03, 0x19
        /*005a*/ 	.short	0x0014


	//----- nvinfo : EIATTR_PARAM_CBANK
	.align		4
        /*005c*/ 	.byte	0x04, 0x0a
        /*005e*/ 	.short	(.L_17 - .L_16)
	.align		4
.L_16:
        /*0060*/ 	.word	index@(.nv.constant0._Z18vectorLengthKernelPiS_i)
        /*0064*/ 	.short	0x0380
        /*0066*/ 	.short	0x0014


	//----- nvinfo : EIATTR_SW_WAR
	.align		4
.L_17:
        /*0068*/ 	.byte	0x04, 0x36
        /*006a*/ 	.short	(.L_19 - .L_18)
.L_18:
        /*006c*/ 	.word	0x00000008
.L_19:


//--------------------- .nv.callgraph             --------------------------
	.section	.nv.callgraph,"",@"SHT_CUDA_CALLGRAPH"
	.align	4
	.sectionentsize	8
	.align		4
        /*0000*/ 	.word	0x00000000
	.align		4
        /*0004*/ 	.word	0xffffffff
	.align		4
        /*0008*/ 	.word	0x00000000
	.align		4
        /*000c*/ 	.word	0xfffffffe
	.align		4
        /*0010*/ 	.word	0x00000000
	.align		4
        /*0014*/ 	.word	0xfffffffd
	.align		4
        /*0018*/ 	.word	0x00000000
	.align		4
        /*001c*/ 	.word	0xfffffffc


//--------------------- .text._Z18vectorLengthKernelPiS_i --------------------------
	.section	.text._Z18vectorLengthKernelPiS_i,"ax",@progbits
	.align	128
        .global         _Z18vectorLengthKernelPiS_i
        .type           _Z18vectorLengthKernelPiS_i,@function
        .size           _Z18vectorLengthKernelPiS_i,(.L_x_3 - _Z18vectorLengthKernelPiS_i)
        .other          _Z18vectorLengthKernelPiS_i,@"STO_CUDA_ENTRY STV_DEFAULT"
_Z18vectorLengthKernelPiS_i:
.text._Z18vectorLengthKernelPiS_i:
[----:B------:R-:W-:Y:S01]  /*0000*/  LDC R1, c[0x0][0x37c] ;  /* 0x0000df00ff017b82 */ /* 0x000fe20000000800 */
[----:B------:R-:W0:Y:S01]  /*0010*/  S2R R7, SR_CTAID.X ;  /* 0x0000000000077919 */ /* 0x000e220000002500 */
[----:B------:R-:W0:Y:S01]  /*0020*/  LDCU UR8, c[0x0][0x360] ;  /* 0x00006c00ff0877ac */ /* 0x000e220008000800 */
[----:B------:R-:W0:Y:S01]  /*0030*/  S2R R6, SR_TID.X ;  /* 0x0000000000067919 */ /* 0x000e220000002100 */
[----:B------:R-:W1:Y:S01]  /*0040*/  LDCU UR4, c[0x0][0x390] ;  /* 0x00007200ff0477ac */ /* 0x000e620008000800 */
[----:B------:R-:W2:Y:S01]  /*0050*/  LDCU.64 UR6, c[0x0][0x358] ;  /* 0x00006b00ff0677ac */ /* 0x000ea20008000a00 */
[----:B0-----:R-:W-:-:S05]  /*0060*/  IMAD R5, R7, UR8, R6 ;  /* 0x0000000807057c24 */ /* 0x001fca000f8e0206 */
[----:B-1----:R-:W-:-:S13]  /*0070*/  ISETP.GE.AND P1, PT, R5, UR4, PT ;  /* 0x0000000405007c0c */ /* 0x002fda000bf26270 */
[----:B------:R-:W0:Y:S02]  /*0080*/  @!P1 LDC.64 R2, c[0x0][0x380] ;  /* 0x0000e000ff029b82 */ /* 0x000e240000000a00 */
[----:B0-----:R-:W-:-:S06]  /*0090*/  @!P1 IMAD.WIDE R2, R5, 0x4, R2 ;  /* 0x0000000405029825 */ /* 0x001fcc00078e0202 */
[----:B--2---:R-:W2:Y:S01]  /*00a0*/  @!P1 LDG.E R2, desc[UR6][R2.64] ;  /* 0x0000000602029981 */ /* 0x004ea2000c1e1900 */
[----:B------:R-:W0:Y:S01]  /*00b0*/  S2UR UR5, SR_CgaCtaId ;  /* 0x00000000000579c3 */ /* 0x000e220000008800 */
[----:B------:R-:W-:Y:S01]  /*00c0*/  IMAD.U32 R0, RZ, RZ, UR8 ;  /* 0x00000008ff007e24 */ /* 0x000fe2000f8e00ff */
[----:B------:R-:W-:Y:S01]  /*00d0*/  UMOV UR4, 0x400 ;  /* 0x0000040000047882 */ /* 0x000fe20000000000 */
[----:B------:R-:W-:-:S03]  /*00e0*/  IMAD.MOV.U32 R4, RZ, RZ, RZ ;  /* 0x000000ffff047224 */ /* 0x000fc600078e00ff */
[----:B------:R-:W-:Y:S01]  /*00f0*/  ISETP.GE.U32.AND P0, PT, R0, 0x2, PT ;  /* 0x000000020000780c */ /* 0x000fe20003f06070 */
[----:B0-----:R-:W-:-:S06]  /*0100*/  ULEA UR4, UR5, UR4, 0x18 ;  /* 0x0000000405047291 */ /* 0x001fcc000f8ec0ff */
[----:B------:R-:W-:Y:S01]  /*0110*/  LEA R5, R6, UR4, 0x2 ;  /* 0x0000000406057c11 */ /* 0x000fe2000f8e10ff */
[----:B--2---:R-:W-:Y:S01]  /*0120*/  @!P1 IMAD R4, R2, R2, RZ ;  /* 0x0000000202049224 */ /* 0x004fe200078e02ff */
[----:B------:R-:W-:-:S04]  /*0130*/  ISETP.NE.AND P1, PT, R6, RZ, PT ;  /* 0x000000ff0600720c */ /* 0x000fc80003f25270 */
[----:B------:R0:W-:Y:S01]  /*0140*/  STS [R5], R4 ;  /* 0x0000000405007388 */ /* 0x0001e20000000800 */
[----:B------:R-:W-:Y:S06]  /*0150*/  BAR.SYNC.DEFER_BLOCKING 0x0 ;  /* 0x0000000000007b1d */ /* 0x000fec0000010000 */
[----:B------:R-:W-:Y:S05]  /*0160*/  @!P0 BRA `(.L_x_0) ;  /* 0x00000000002c8947 */ /* 0x000fea0003800000 */
.L_x_1:
[----:B------:R-:W-:-:S04]  /*0170*/  SHF.R.U32.HI R8, RZ, 0x1, R0 ;  /* 0x00000001ff087819 */ /* 0x000fc80000011600 */
[----:B------:R-:W-:-:S13]  /*0180*/  ISETP.GE.U32.AND P0, PT, R6, R8, PT ;  /* 0x000000080600720c */ /* 0x000fda0003f06070 */
[----:B------:R-:W-:Y:S01]  /*0190*/  @!P0 LEA R2, R8, R5, 0x2 ;  /* 0x0000000508028211 */ /* 0x000fe200078e10ff */
[----:B------:R-:W-:Y:S05]  /*01a0*/  @!P0 LDS R3, [R5] ;  /* 0x0000000005038984 */ /* 0x000fea0000000800 */
[----:B------:R-:W0:Y:S02]  /*01b0*/  @!P0 LDS R2, [R2] ;  /* 0x0000000002028984 */ /* 0x000e240000000800 */
[----:B0-----:R-:W-:-:S05]  /*01c0*/  @!P0 IMAD.IADD R4, R2, 0x1, R3 ;  /* 0x0000000102048824 */ /* 0x001fca00078e0203 */
[----:B------:R1:W-:Y:S01]  /*01d0*/  @!P0 STS [R5], R4 ;  /* 0x0000000405008388 */ /* 0x0003e20000000800 */
[----:B------:R-:W-:Y:S01]  /*01e0*/  BAR.SYNC.DEFER_BLOCKING 0x0 ;  /* 0x0000000000007b1d */ /* 0x000fe20000010000 */
[----:B------:R-:W-:Y:S02]  /*01f0*/  ISETP.GT.U32.AND P0, PT, R0, 0x3, PT ;  /* 0x000000030000780c */ /* 0x000fe40003f04070 */
[----:B------:R-:W-:-:S11]  /*0200*/  MOV R0, R8 ;  /* 0x0000000800007202 */ /* 0x000fd60000000f00 */
[----:B-1----:R-:W-:Y:S05]  /*0210*/  @P0 BRA `(.L_x_1) ;  /* 0xfffffffc00d40947 */ /* 0x002fea000383ffff */
.L_x_0:
[----:B------:R-:W-:Y:S05]  /*0220*/  @P1 EXIT ;  /* 0x000000000000194d */ /* 0x000fea0003800000 */
[----:B------:R-:W1:Y:S01]  /*0230*/  S2UR UR5, SR_CgaCtaId ;  /* 0x00000000000579c3 */ /* 0x000e620000008800 */
[----:B------:R-:W-:-:S07]  /*0240*/  UMOV UR4, 0x400 ;  /* 0x0000040000047882 */ /* 0x000fce0000000000 */
[----:B------:R-:W2:Y:S01]  /*0250*/  LDC.64 R2, c[0x0][0x388] ;  /* 0x0000e200ff027b82 */ /* 0x000ea20000000a00 */
[----:B-1----:R-:W-:Y:S01]  /*0260*/  ULEA UR4, UR5, UR4, 0x18 ;  /* 0x0000000405047291 */ /* 0x002fe2000f8ec0ff */
[----:B--2---:R-:W-:-:S08]  /*0270*/  IMAD.WIDE.U32 R2, R7, 0x4, R2 ;  /* 0x0000000407027825 */ /* 0x004fd000078e0002 */
[----:B0-----:R-:W0:Y:S04]  /*0280*/  LDS R5, [UR4] ;  /* 0x00000004ff057984 */ /* 0x001e280008000800 */
[----:B0-----:R-:W-:Y:S01]  /*0290*/  STG.E desc[UR6][R2.64], R5 ;  /* 0x0000000502007986 */ /* 0x001fe2000c101906 */
[----:B------:R-:W-:Y:S05]  /*02a0*/  EXIT ;  /* 0x000000000000794d */ /* 0x000fea0003800000 */
.L_x_2:
[----:B------:R-:W-:-:S00]  /*02b0*/  BRA `(.L_x_2) ;  /* 0xfffffffc00fc7947 */ /* 0x000fc0000383ffff */
[----:B------:R-:W-:-:S00]  /*02c0*/  NOP ;  /* 0x0000000000007918 */ /* 0x000fc00000000000 */
        /* <DEDUP_REMOVED lines=11> */
.L_x_3:


//--------------------- .nv.shared._Z18vectorLengthKernelPiS_i --------------------------
	.section	.nv.shared._Z18vectorLengthKernelPiS_i,"aw",@nobits
	.sectionflags	@""
	.align	16
	.zero		1024


//--------------------- .nv.shared.reserved.0     --------------------------
	.section	.nv.shared.reserved.0,"aw",@nobits
	.weak		__nv_reservedSMEM_offset_0_alias
	.size		__nv_reservedSMEM_offset_0_alias, 0, 64
	.other		__nv_reservedSMEM_offset_0_alias,@"STO_CUDA_RESERVED_SHARED STV_DEFAULT"
__nv_reservedSMEM_offset_0_alias:
	.zero		0
	.zero		64


//--------------------- .nv.constant0._Z18vectorLengthKernelPiS_i --------------------------
	.section	.nv.constant0._Z18vectorLengthKernelPiS_i,"a",@progbits
	.sectionflags	@""
	.align	4
.nv.constant0._Z18vectorLengthKernelPiS_i:
	.zero		916


//--------------------- SYMBOLS --------------------------

	.type		.nv.reservedSmem.offset0,@object
	.size		.nv.reservedSmem.offset0,0x4
	.type		.nv.reservedSmem.cap,@object
	.size		.nv.reservedSmem.cap,0x4
